//
// Generated by NVIDIA NVVM Compiler
//
// Compiler Build ID: CL-36424714
// Cuda compilation tools, release 13.0, V13.0.88
// Based on NVVM 20.0.0
//

.version 9.0
.target sm_100
.address_size 64

	// .globl	_Z11cuda_matmulPfS_S_iii
// _ZZ11cuda_matmulPfS_S_iiiE7shmem_a has been demoted
// _ZZ11cuda_matmulPfS_S_iiiE7shmem_b has been demoted

.visible .entry _Z11cuda_matmulPfS_S_iii(
	.param .u64 .ptr .align 1 _Z11cuda_matmulPfS_S_iii_param_0,
	.param .u64 .ptr .align 1 _Z11cuda_matmulPfS_S_iii_param_1,
	.param .u64 .ptr .align 1 _Z11cuda_matmulPfS_S_iii_param_2,
	.param .u32 _Z11cuda_matmulPfS_S_iii_param_3,
	.param .u32 _Z11cuda_matmulPfS_S_iii_param_4,
	.param .u32 _Z11cuda_matmulPfS_S_iii_param_5
)
{
	.reg .pred 	%p<12>;
	.reg .b32 	%r<45>;
	.reg .b32 	%f<63>;
	.reg .b64 	%rd<13>;
	// demoted variable
	.shared .align 4 .b8 _ZZ11cuda_matmulPfS_S_iiiE7shmem_a[1024];
	// demoted variable
	.shared .align 4 .b8 _ZZ11cuda_matmulPfS_S_iiiE7shmem_b[1024];
	ld.param.u64 	%rd3, [_Z11cuda_matmulPfS_S_iii_param_0];
	ld.param.u64 	%rd4, [_Z11cuda_matmulPfS_S_iii_param_1];
	ld.param.u64 	%rd5, [_Z11cuda_matmulPfS_S_iii_param_2];
	ld.param.u32 	%r23, [_Z11cuda_matmulPfS_S_iii_param_3];
	ld.param.u32 	%r24, [_Z11cuda_matmulPfS_S_iii_param_4];
	ld.param.u32 	%r25, [_Z11cuda_matmulPfS_S_iii_param_5];
	mov.u32 	%r40, %tid.x;
	mov.u32 	%r42, %tid.y;
	mov.u32 	%r26, %ctaid.x;
	mov.u32 	%r27, %ntid.x;
	mad.lo.s32 	%r3, %r26, %r27, %r40;
	mov.u32 	%r28, %ctaid.y;
	mov.u32 	%r29, %ntid.y;
	mad.lo.s32 	%r4, %r28, %r29, %r42;
	setp.lt.s32 	%p1, %r25, -14;
	mov.f32 	%f62, 0f00000000;
	@%p1 bra 	$L__BB0_7;
	add.s32 	%r30, %r25, -1;
	shr.s32 	%r31, %r30, 31;
	shr.u32 	%r32, %r31, 28;
	add.s32 	%r33, %r30, %r32;
	shr.s32 	%r34, %r33, 4;
	neg.s32 	%r44, %r34;
	shl.b32 	%r35, %r42, 6;
	mov.u32 	%r36, _ZZ11cuda_matmulPfS_S_iiiE7shmem_a;
	add.s32 	%r5, %r36, %r35;
	shl.b32 	%r37, %r40, 2;
	add.s32 	%r6, %r5, %r37;
	mov.u32 	%r38, _ZZ11cuda_matmulPfS_S_iiiE7shmem_b;
	add.s32 	%r8, %r38, %r37;
	add.s32 	%r7, %r8, %r35;
	mad.lo.s32 	%r43, %r42, %r24, %r3;
	shl.b32 	%r11, %r24, 4;
	mad.lo.s32 	%r41, %r25, %r4, %r40;
	cvta.to.global.u64 	%rd1, %rd3;
	cvta.to.global.u64 	%rd2, %rd4;
	mov.f32 	%f62, 0f00000000;
$L__BB0_2:
	setp.ge.s32 	%p2, %r4, %r23;
	setp.ge.s32 	%p3, %r40, %r25;
	mov.f32 	%f60, 0f00000000;
	or.pred  	%p4, %p2, %p3;
	@%p4 bra 	$L__BB0_4;
	mul.wide.s32 	%rd6, %r41, 4;
	add.s64 	%rd7, %rd1, %rd6;
	ld.global.f32 	%f60, [%rd7];
$L__BB0_4:
	setp.ge.s32 	%p5, %r3, %r24;
	st.shared.f32 	[%r6], %f60;
	setp.ge.s32 	%p6, %r42, %r25;
	mov.f32 	%f61, 0f00000000;
	or.pred  	%p7, %p5, %p6;
	@%p7 bra 	$L__BB0_6;
	mul.wide.s32 	%rd8, %r43, 4;
	add.s64 	%rd9, %rd2, %rd8;
	ld.global.f32 	%f61, [%rd9];
$L__BB0_6:
	st.shared.f32 	[%r7], %f61;
	bar.sync 	0;
	ld.shared.f32 	%f12, [%r5];
	ld.shared.f32 	%f13, [%r8];
	fma.rn.f32 	%f14, %f12, %f13, %f62;
	ld.shared.f32 	%f15, [%r5+4];
	ld.shared.f32 	%f16, [%r8+64];
	fma.rn.f32 	%f17, %f15, %f16, %f14;
	ld.shared.f32 	%f18, [%r5+8];
	ld.shared.f32 	%f19, [%r8+128];
	fma.rn.f32 	%f20, %f18, %f19, %f17;
	ld.shared.f32 	%f21, [%r5+12];
	ld.shared.f32 	%f22, [%r8+192];
	fma.rn.f32 	%f23, %f21, %f22, %f20;
	ld.shared.f32 	%f24, [%r5+16];
	ld.shared.f32 	%f25, [%r8+256];
	fma.rn.f32 	%f26, %f24, %f25, %f23;
	ld.shared.f32 	%f27, [%r5+20];
	ld.shared.f32 	%f28, [%r8+320];
	fma.rn.f32 	%f29, %f27, %f28, %f26;
	ld.shared.f32 	%f30, [%r5+24];
	ld.shared.f32 	%f31, [%r8+384];
	fma.rn.f32 	%f32, %f30, %f31, %f29;
	ld.shared.f32 	%f33, [%r5+28];
	ld.shared.f32 	%f34, [%r8+448];
	fma.rn.f32 	%f35, %f33, %f34, %f32;
	ld.shared.f32 	%f36, [%r5+32];
	ld.shared.f32 	%f37, [%r8+512];
	fma.rn.f32 	%f38, %f36, %f37, %f35;
	ld.shared.f32 	%f39, [%r5+36];
	ld.shared.f32 	%f40, [%r8+576];
	fma.rn.f32 	%f41, %f39, %f40, %f38;
	ld.shared.f32 	%f42, [%r5+40];
	ld.shared.f32 	%f43, [%r8+640];
	fma.rn.f32 	%f44, %f42, %f43, %f41;
	ld.shared.f32 	%f45, [%r5+44];
	ld.shared.f32 	%f46, [%r8+704];
	fma.rn.f32 	%f47, %f45, %f46, %f44;
	ld.shared.f32 	%f48, [%r5+48];
	ld.shared.f32 	%f49, [%r8+768];
	fma.rn.f32 	%f50, %f48, %f49, %f47;
	ld.shared.f32 	%f51, [%r5+52];
	ld.shared.f32 	%f52, [%r8+832];
	fma.rn.f32 	%f53, %f51, %f52, %f50;
	ld.shared.f32 	%f54, [%r5+56];
	ld.shared.f32 	%f55, [%r8+896];
	fma.rn.f32 	%f56, %f54, %f55, %f53;
	ld.shared.f32 	%f57, [%r5+60];
	ld.shared.f32 	%f58, [%r8+960];
	fma.rn.f32 	%f62, %f57, %f58, %f56;
	bar.sync 	0;
	add.s32 	%r44, %r44, 1;
	add.s32 	%r43, %r43, %r11;
	add.s32 	%r42, %r42, 16;
	add.s32 	%r41, %r41, 16;
	add.s32 	%r40, %r40, 16;
	setp.ne.s32 	%p8, %r44, 1;
	@%p8 bra 	$L__BB0_2;
$L__BB0_7:
	setp.ge.s32 	%p9, %r3, %r24;
	setp.ge.s32 	%p10, %r4, %r23;
	or.pred  	%p11, %p9, %p10;
	@%p11 bra 	$L__BB0_9;
	mad.lo.s32 	%r39, %r24, %r4, %r3;
	cvta.to.global.u64 	%rd10, %rd5;
	mul.wide.s32 	%rd11, %r39, 4;
	add.s64 	%rd12, %rd10, %rd11;
	st.global.f32 	[%rd12], %f62;
$L__BB0_9:
	ret;

}


// ===== COMPILED SASS (sm_100) =====

	.target	sm_100

	.elftype	@"ET_EXEC"


//--------------------- .note.nv.tkinfo           --------------------------
	.section	.note.nv.tkinfo,"",@"SHT_NOTE"
	.sectionflags	@"SHF_NOTE_NV_TKINFO"
	.tkinfo
        /*0018*/ 	.word	0x00000002
        /*0030*/ 	.string	""
        /*0030*/ 	.string	"ptxas"
        /*0030*/ 	.string	"Cuda compilation tools, release 13.0, V13.0.88"
        /*0030*/ 	.string	"Build cuda_13.0.r13.0/compiler.36424714_0"
        /*0030*/ 	.string	"-arch sm_100 -m 64 "



//--------------------- .note.nv.cuinfo           --------------------------
	.section	.note.nv.cuinfo,"",@"SHT_NOTE"
	.sectionflags	@"SHF_NOTE_NV_CUINFO"
        /*0018*/ 	.short	0x0002
        /*001a*/ 	.short	0x0064
        /*001c*/ 	.short	0x0082
	.zero		2


//--------------------- .nv.info                  --------------------------
	.section	.nv.info,"",@"SHT_CUDA_INFO"
	.align	4


	//----- nvinfo : EIATTR_REGCOUNT
	.align		4
        /*0000*/ 	.byte	0x04, 0x2f
        /*0002*/ 	.short	(.L_1 - .L_0)
	.align		4
.L_0:
        /*0004*/ 	.word	index@(_Z11cuda_matmulPfS_S_iii)
        /*0008*/ 	.word	0x00000020


	//----- nvinfo : EIATTR_FRAME_SIZE
	.align		4
.L_1:
        /*000c*/ 	.byte	0x04, 0x11
        /*000e*/ 	.short	(.L_3 - .L_2)
	.align		4
.L_2:
        /*0010*/ 	.word	index@(_Z11cuda_matmulPfS_S_iii)
        /*0014*/ 	.word	0x00000000


	//----- nvinfo : EIATTR_MIN_STACK_SIZE
	.align		4
.L_3:
        /*0018*/ 	.byte	0x04, 0x12
        /*001a*/ 	.short	(.L_5 - .L_4)
	.align		4
.L_4:
        /*001c*/ 	.word	index@(_Z11cuda_matmulPfS_S_iii)
        /*0020*/ 	.word	0x00000000
.L_5:


//--------------------- .nv.compat                --------------------------
	.section	.nv.compat,"",@"SHT_CUDA_COMPAT_INFO"
	.align	4
        /*0000*/ 	.byte	0x02, 0x09, 0x00, 0x00, 0x02, 0x02, 0x01, 0x00, 0x02, 0x05, 0x05, 0x00, 0x03, 0x07, 0x01, 0x01
        /*0010*/ 	.byte	0x02, 0x03, 0x00, 0x00, 0x02, 0x06, 0x01, 0x00, 0x04, 0x0b, 0x08, 0x00, 0x09, 0x00, 0x00, 0x00
        /*0020*/ 	.byte	0x00, 0x00, 0x00, 0x00


//--------------------- .nv.info._Z11cuda_matmulPfS_S_iii --------------------------
	.section	.nv.info._Z11cuda_matmulPfS_S_iii,"",@"SHT_CUDA_INFO"
	.sectionflags	@""
	.align	4


	//----- nvinfo : EIATTR_CUDA_API_VERSION
	.align		4
        /*0000*/ 	.byte	0x04, 0x37
        /*0002*/ 	.short	(.L_7 - .L_6)
.L_6:
        /*0004*/ 	.word	0x00000082


	//----- nvinfo : EIATTR_KPARAM_INFO
	.align		4
.L_7:
        /*0008*/ 	.byte	0x04, 0x17
        /*000a*/ 	.short	(.L_9 - .L_8)
.L_8:
        /*000c*/ 	.word	0x00000000
        /*0010*/ 	.short	0x0005
        /*0012*/ 	.short	0x0020
        /*0014*/ 	.byte	0x00, 0xf0, 0x11, 0x00


	//----- nvinfo : EIATTR_KPARAM_INFO
	.align		4
.L_9:
        /*0018*/ 	.byte	0x04, 0x17
        /*001a*/ 	.short	(.L_11 - .L_10)
.L_10:
        /*001c*/ 	.word	0x00000000
        /*0020*/ 	.short	0x0004
        /*0022*/ 	.short	0x001c
        /*0024*/ 	.byte	0x00, 0xf0, 0x11, 0x00


	//----- nvinfo : EIATTR_KPARAM_INFO
	.align		4
.L_11:
        /*0028*/ 	.byte	0x04, 0x17
        /*002a*/ 	.short	(.L_13 - .L_12)
.L_12:
        /*002c*/ 	.word	0x00000000
        /*0030*/ 	.short	0x0003
        /*0032*/ 	.short	0x0018
        /*0034*/ 	.byte	0x00, 0xf0, 0x11, 0x00


	//----- nvinfo : EIATTR_KPARAM_INFO
	.align		4
.L_13:
        /*0038*/ 	.byte	0x04, 0x17
        /*003a*/ 	.short	(.L_15 - .L_14)
.L_14:
        /*003c*/ 	.word	0x00000000
        /*0040*/ 	.short	0x0002
        /*0042*/ 	.short	0x0010
        /*0044*/ 	.byte	0x00, 0xf5, 0x21, 0x00


	//----- nvinfo : EIATTR_KPARAM_INFO
	.align		4
.L_15:
        /*0048*/ 	.byte	0x04, 0x17
        /*004a*/ 	.short	(.L_17 - .L_16)
.L_16:
        /*004c*/ 	.word	0x00000000
        /*0050*/ 	.short	0x0001
        /*0052*/ 	.short	0x0008
        /*0054*/ 	.byte	0x00, 0xf5, 0x21, 0x00


	//----- nvinfo : EIATTR_KPARAM_INFO
	.align		4
.L_17:
        /*0058*/ 	.byte	0x04, 0x17
        /*005a*/ 	.short	(.L_19 - .L_18)
.L_18:
        /*005c*/ 	.word	0x00000000
        /*0060*/ 	.short	0x0000
        /*0062*/ 	.short	0x0000
        /*0064*/ 	.byte	0x00, 0xf5, 0x21, 0x00


	//----- nvinfo : EIATTR_SPARSE_MMA_MASK
	.align		4
.L_19:
        /*0068*/ 	.byte	0x03, 0x50
        /*006a*/ 	.short	0x0000


	//----- nvinfo : EIATTR_MAXREG_COUNT
	.align		4
        /*006c*/ 	.byte	0x03, 0x1b
        /*006e*/ 	.short	0x00ff


	//----- nvinfo : EIATTR_NUM_BARRIERS
	.align		4
        /*0070*/ 	.byte	0x02, 0x4c
        /*0072*/ 	.byte	0x01
	.zero		1


	//----- nvinfo : EIATTR_MERCURY_ISA_VERSION
	.align		4
        /*0074*/ 	.byte	0x03, 0x5f
        /*0076*/ 	.short	0x0101


	//----- nvinfo : EIATTR_VRC_CTA_INIT_COUNT
	.align		4
        /*0078*/ 	.byte	0x02, 0x4a
	.zero		1
	.zero		1


	//----- nvinfo : EIATTR_EXIT_INSTR_OFFSETS
	.align		4
        /*007c*/ 	.byte	0x04, 0x1c
        /*007e*/ 	.short	(.L_21 - .L_20)


	//   ....[0]....
.L_20:
        /*0080*/ 	.word	0x00000610


	//   ....[1]....
        /*0084*/ 	.word	0x00000660


	//----- nvinfo : EIATTR_CBANK_PARAM_SIZE
	.align		4
.L_21:
        /*0088*/ 	.byte	0x03, 0x19
        /*008a*/ 	.short	0x0024


	//----- nvinfo : EIATTR_PARAM_CBANK
	.align		4
        /*008c*/ 	.byte	0x04, 0x0a
        /*008e*/ 	.short	(.L_23 - .L_22)
	.align		4
.L_22:
        /*0090*/ 	.word	index@(.nv.constant0._Z11cuda_matmulPfS_S_iii)
        /*0094*/ 	.short	0x0380
        /*0096*/ 	.short	0x0024


	//----- nvinfo : EIATTR_SW_WAR
	.align		4
.L_23:
        /*0098*/ 	.byte	0x04, 0x36
        /*009a*/ 	.short	(.L_25 - .L_24)
.L_24:
        /*009c*/ 	.word	0x00000008
.L_25:


//--------------------- .nv.callgraph             --------------------------
	.section	.nv.callgraph,"",@"SHT_CUDA_CALLGRAPH"
	.align	4
	.sectionentsize	8
	.align		4
        /*0000*/ 	.word	0x00000000
	.align		4
        /*0004*/ 	.word	0xffffffff
	.align		4
        /*0008*/ 	.word	0x00000000
	.align		4
        /*000c*/ 	.word	0xfffffffe
	.align		4
        /*0010*/ 	.word	0x00000000
	.align		4
        /*0014*/ 	.word	0xfffffffd
	.align		4
        /*0018*/ 	.word	0x00000000
	.align		4
        /*001c*/ 	.word	0xfffffffc


//--------------------- .text._Z11cuda_matmulPfS_S_iii --------------------------
	.section	.text._Z11cuda_matmulPfS_S_iii,"ax",@progbits
	.align	128
        .global         _Z11cuda_matmulPfS_S_iii
        .type           _Z11cuda_matmulPfS_S_iii,@function
        .size           _Z11cuda_matmulPfS_S_iii,(.L_x_3 - _Z11cuda_matmulPfS_S_iii)
        .other          _Z11cuda_matmulPfS_S_iii,@"STO_CUDA_ENTRY STV_DEFAULT"
_Z11cuda_matmulPfS_S_iii:
.text._Z11cuda_matmulPfS_S_iii:
[----:B------:R-:W-:Y:S01]  /*0000*/  LDC R1, c[0x0][0x37c] ;  /* 0x0000df00ff017b82 */ /* 0x000fe20000000800 */
[----:B------:R-:W0:Y:S01]  /*0010*/  S2R R13, SR_TID.X ;  /* 0x00000000000d7919 */ /* 0x000e220000002100 */
[----:B------:R-:W1:Y:S06]  /*0020*/  LDCU UR9, c[0x0][0x3a0] ;  /* 0x00007400ff0977ac */ /* 0x000e6c0008000800 */
[----:B------:R-:W0:Y:S01]  /*0030*/  S2UR UR4, SR_CTAID.X ;  /* 0x00000000000479c3 */ /* 0x000e220000002500 */
[----:B------:R-:W-:Y:S01]  /*0040*/  HFMA2 R21, -RZ, RZ, 0, 0 ;  /* 0x00000000ff157431 */ /* 0x000fe200000001ff */
[----:B------:R-:W2:Y:S01]  /*0050*/  S2R R0, SR_TID.Y ;  /* 0x0000000000007919 */ /* 0x000ea20000002200 */
[----:B------:R-:W3:Y:S05]  /*0060*/  LDCU.64 UR10, c[0x0][0x358] ;  /* 0x00006b00ff0a77ac */ /* 0x000eea0008000a00 */
[----:B------:R-:W0:Y:S08]  /*0070*/  LDC R2, c[0x0][0x360] ;  /* 0x0000d800ff027b82 */ /* 0x000e300000000800 */
[----:B------:R-:W2:Y:S01]  /*0080*/  S2UR UR5, SR_CTAID.Y ;  /* 0x00000000000579c3 */ /* 0x000ea20000002600 */
[----:B-1----:R-:W-:-:S07]  /*0090*/  UISETP.GE.AND UP0, UPT, UR9, -0xe, UPT ;  /* 0xfffffff20900788c */ /* 0x002fce000bf06270 */
[----:B------:R-:W2:Y:S01]  /*00a0*/  LDC R5, c[0x0][0x364] ;  /* 0x0000d900ff057b82 */ /* 0x000ea20000000800 */
[----:B0-----:R-:W-:Y:S02]  /*00b0*/  IMAD R3, R2, UR4, R13 ;  /* 0x0000000402037c24 */ /* 0x001fe4000f8e020d */
[----:B--2---:R-:W-:Y:S01]  /*00c0*/  IMAD R2, R5, UR5, R0 ;  /* 0x0000000505027c24 */ /* 0x004fe2000f8e0200 */
[----:B---3--:R-:W-:Y:S06]  /*00d0*/  BRA.U !UP0, `(.L_x_0) ;  /* 0x0000000508407547 */ /* 0x008fec000b800000 */
[----:B------:R-:W0:Y:S01]  /*00e0*/  S2UR UR7, SR_CgaCtaId ;  /* 0x00000000000779c3 */ /* 0x000e220000008800 */
[----:B------:R-:W1:Y:S01]  /*00f0*/  LDCU UR12, c[0x0][0x39c] ;  /* 0x00007380ff0c77ac */ /* 0x000e620008000800 */
[----:B------:R-:W-:Y:S01]  /*0100*/  MOV R21, RZ ;  /* 0x000000ff00157202 */ /* 0x000fe20000000f00 */
[----:B------:R-:W-:Y:S01]  /*0110*/  IMAD R14, R2, UR9, R13 ;  /* 0x00000009020e7c24 */ /* 0x000fe2000f8e020d */
[----:B------:R-:W-:Y:S01]  /*0120*/  UMOV UR6, 0x400 ;  /* 0x0000040000067882 */ /* 0x000fe20000000000 */
[----:B------:R-:W-:-:S03]  /*0130*/  UIADD3 UR4, UPT, UPT, UR9, -0x1, URZ ;  /* 0xffffffff09047890 */ /* 0x000fc6000fffe0ff */
[----:B------:R-:W2:Y:S01]  /*0140*/  LDC R12, c[0x0][0x39c] ;  /* 0x0000e700ff0c7b82 */ /* 0x000ea20000000800 */
[----:B------:R-:W3:Y:S01]  /*0150*/  LDCU UR14, c[0x0][0x3a0] ;  /* 0x00007400ff0e77ac */ /* 0x000ee20008000800 */
[----:B------:R-:W-:Y:S01]  /*0160*/  USHF.R.S32.HI UR5, URZ, 0x1f, UR4 ;  /* 0x0000001fff057899 */ /* 0x000fe20008011404 */
[----:B------:R-:W4:Y:S03]  /*0170*/  LDCU UR13, c[0x0][0x398] ;  /* 0x00007300ff0d77ac */ /* 0x000f260008000800 */
[----:B------:R-:W-:Y:S01]  /*0180*/  ULEA.HI UR5, UR5, UR4, URZ, 0x4 ;  /* 0x0000000405057291 */ /* 0x000fe2000f8f20ff */
[----:B-1----:R-:W-:-:S03]  /*0190*/  IMAD R19, R0, UR12, R3 ;  /* 0x0000000c00137c24 */ /* 0x002fc6000f8e0203 */
[----:B------:R-:W-:Y:S02]  /*01a0*/  USHF.R.S32.HI UR5, URZ, 0x4, UR5 ;  /* 0x00000004ff057899 */ /* 0x000fe40008011405 */
[----:B0-----:R-:W-:Y:S02]  /*01b0*/  ULEA UR8, UR7, UR6, 0x18 ;  /* 0x0000000607087291 */ /* 0x001fe4000f8ec0ff */
[----:B------:R-:W-:Y:S02]  /*01c0*/  UIADD3 UR6, UPT, UPT, UR6, 0x400, URZ ;  /* 0x0000040006067890 */ /* 0x000fe4000fffe0ff */
[----:B------:R-:W-:Y:S02]  /*01d0*/  UIADD3 UR5, UPT, UPT, -UR5, URZ, URZ ;  /* 0x000000ff05057290 */ /* 0x000fe4000fffe1ff */
[----:B------:R-:W-:Y:S01]  /*01e0*/  ULEA UR6, UR7, UR6, 0x18 ;  /* 0x0000000607067291 */ /* 0x000fe2000f8ec0ff */
[----:B------:R-:W-:-:S04]  /*01f0*/  LEA R16, R0, UR8, 0x6 ;  /* 0x0000000800107c11 */ /* 0x000fc8000f8e30ff */
[C---:B------:R-:W-:Y:S02]  /*0200*/  LEA R18, R13.reuse, R16, 0x2 ;  /* 0x000000100d127211 */ /* 0x040fe400078e10ff */
[----:B------:R-:W-:-:S04]  /*0210*/  LEA R15, R13, UR6, 0x2 ;  /* 0x000000060d0f7c11 */ /* 0x000fc8000f8e10ff */
[----:B---34-:R-:W-:-:S07]  /*0220*/  LEA R17, R0, R15, 0x6 ;  /* 0x0000000f00117211 */ /* 0x018fce00078e30ff */
.L_x_1:
[----:B------:R-:W-:Y:S01]  /*0230*/  ISETP.GE.AND P1, PT, R13, UR14, PT ;  /* 0x0000000e0d007c0c */ /* 0x000fe2000bf26270 */
[----:B------:R-:W-:Y:S01]  /*0240*/  HFMA2 R22, -RZ, RZ, 0, 0 ;  /* 0x00000000ff167431 */ /* 0x000fe200000001ff */
[----:B------:R-:W-:Y:S02]  /*0250*/  ISETP.GE.AND P0, PT, R0, UR14, PT ;  /* 0x0000000e00007c0c */ /* 0x000fe4000bf06270 */
[----:B------:R-:W-:Y:S02]  /*0260*/  ISETP.GE.OR P1, PT, R2, UR13, P1 ;  /* 0x0000000d02007c0c */ /* 0x000fe40008f26670 */
[----:B--2---:R-:W-:Y:S02]  /*0270*/  ISETP.GE.OR P0, PT, R3, R12, P0 ;  /* 0x0000000c0300720c */ /* 0x004fe40000706670 */
[----:B------:R-:W-:-:S09]  /*0280*/  MOV R29, RZ ;  /* 0x000000ff001d7202 */ /* 0x000fd20000000f00 */
[----:B------:R-:W0:Y:S08]  /*0290*/  @!P1 LDC.64 R6, c[0x0][0x380] ;  /* 0x0000e000ff069b82 */ /* 0x000e300000000a00 */
[----:B------:R-:W1:Y:S01]  /*02a0*/  @!P0 LDC.64 R4, c[0x0][0x388] ;  /* 0x0000e200ff048b82 */ /* 0x000e620000000a00 */
[----:B0-----:R-:W-:-:S05]  /*02b0*/  @!P1 IMAD.WIDE R6, R14, 0x4, R6 ;  /* 0x000000040e069825 */ /* 0x001fca00078e0206 */
[----:B------:R-:W2:Y:S01]  /*02c0*/  @!P1 LDG.E R29, desc[UR10][R6.64] ;  /* 0x0000000a061d9981 */ /* 0x000ea2000c1e1900 */
[----:B-1----:R-:W-:-:S05]  /*02d0*/  @!P0 IMAD.WIDE R24, R19, 0x4, R4 ;  /* 0x0000000413188825 */ /* 0x002fca00078e0204 */
[----:B------:R-:W3:Y:S01]  /*02e0*/  @!P0 LDG.E R22, desc[UR10][R24.64] ;  /* 0x0000000a18168981 */ /* 0x000ee2000c1e1900 */
[----:B------:R-:W-:-:S04]  /*02f0*/  UIADD3 UR5, UPT, UPT, UR5, 0x1, URZ ;  /* 0x0000000105057890 */ /* 0x000fc8000fffe0ff */
[----:B------:R-:W-:Y:S01]  /*0300*/  UISETP.NE.AND UP0, UPT, UR5, 0x1, UPT ;  /* 0x000000010500788c */ /* 0x000fe2000bf05270 */
[----:B------:R-:W-:Y:S02]  /*0310*/  IADD3 R0, PT, PT, R0, 0x10, RZ ;  /* 0x0000001000007810 */ /* 0x000fe40007ffe0ff */
[----:B------:R-:W-:Y:S02]  /*0320*/  IADD3 R13, PT, PT, R13, 0x10, RZ ;  /* 0x000000100d0d7810 */ /* 0x000fe40007ffe0ff */
[----:B------:R-:W-:Y:S02]  /*0330*/  IADD3 R14, PT, PT, R14, 0x10, RZ ;  /* 0x000000100e0e7810 */ /* 0x000fe40007ffe0ff */
[----:B------:R-:W-:Y:S01]  /*0340*/  LEA R19, R12, R19, 0x4 ;  /* 0x000000130c137211 */ /* 0x000fe200078e20ff */
[----:B--2---:R-:W-:Y:S04]  /*0350*/  STS [R18], R29 ;  /* 0x0000001d12007388 */ /* 0x004fe80000000800 */
[----:B---3--:R-:W-:Y:S01]  /*0360*/  STS [R17], R22 ;  /* 0x0000001611007388 */ /* 0x008fe20000000800 */
[----:B------:R-:W-:Y:S06]  /*0370*/  BAR.SYNC.DEFER_BLOCKING 0x0 ;  /* 0x0000000000007b1d */ /* 0x000fec0000010000 */
[----:B------:R-:W-:Y:S04]  /*0380*/  LDS R28, [R15] ;  /* 0x000000000f1c7984 */ /* 0x000fe80000000800 */
[----:B------:R-:W0:Y:S04]  /*0390*/  LDS.128 R8, [R16] ;  /* 0x0000000010087984 */ /* 0x000e280000000c00 */
[----:B------:R-:W1:Y:S04]  /*03a0*/  LDS R29, [R15+0x40] ;  /* 0x000040000f1d7984 */ /* 0x000e680000000800 */
[----:B------:R-:W2:Y:S04]  /*03b0*/  LDS R27, [R15+0x80] ;  /* 0x000080000f1b7984 */ /* 0x000ea80000000800 */
[----:B------:R-:W3:Y:S04]  /*03c0*/  LDS R26, [R15+0xc0] ;  /* 0x0000c0000f1a7984 */ /* 0x000ee80000000800 */
[----:B------:R-:W-:Y:S04]  /*03d0*/  LDS R23, [R15+0x100] ;  /* 0x000100000f177984 */ /* 0x000fe80000000800 */
[----:B------:R-:W4:Y:S04]  /*03e0*/  LDS.128 R4, [R16+0x10] ;  /* 0x0000100010047984 */ /* 0x000f280000000c00 */
[----:B------:R-:W5:Y:S04]  /*03f0*/  LDS R20, [R15+0x140] ;  /* 0x000140000f147984 */ /* 0x000f680000000800 */
[----:B------:R-:W5:Y:S04]  /*0400*/  LDS R25, [R15+0x180] ;  /* 0x000180000f197984 */ /* 0x000f680000000800 */
[----:B------:R-:W5:Y:S04]  /*0410*/  LDS R22, [R15+0x1c0] ;  /* 0x0001c0000f167984 */ /* 0x000f680000000800 */
[----:B------:R-:W-:Y:S01]  /*0420*/  LDS R24, [R15+0x240] ;  /* 0x000240000f187984 */ /* 0x000fe20000000800 */
[----:B0-----:R-:W-:-:S03]  /*0430*/  FFMA R8, R8, R28, R21 ;  /* 0x0000001c08087223 */ /* 0x001fc60000000015 */
[----:B------:R-:W-:Y:S01]  /*0440*/  LDS R21, [R15+0x200] ;  /* 0x000200000f157984 */ /* 0x000fe20000000800 */
[----:B-1----:R-:W-:-:S04]  /*0450*/  FFMA R8, R29, R9, R8 ;  /* 0x000000091d087223 */ /* 0x002fc80000000008 */
[----:B--2---:R-:W-:-:S04]  /*0460*/  FFMA R27, R27, R10, R8 ;  /* 0x0000000a1b1b7223 */ /* 0x004fc80000000008 */
[----:B---3--:R-:W-:Y:S02]  /*0470*/  FFMA R27, R26, R11, R27 ;  /* 0x0000000b1a1b7223 */ /* 0x008fe4000000001b */
[----:B------:R-:W0:Y:S02]  /*0480*/  LDS.128 R8, [R16+0x20] ;  /* 0x0000200010087984 */ /* 0x000e240000000c00 */
[----:B----4-:R-:W-:-:S04]  /*0490*/  FFMA R23, R4, R23, R27 ;  /* 0x0000001704177223 */ /* 0x010fc8000000001b */
[----:B-----5:R-:W-:Y:S02]  /*04a0*/  FFMA R20, R20, R5, R23 ;  /* 0x0000000514147223 */ /* 0x020fe40000000017 */
[----:B------:R-:W1:Y:S02]  /*04b0*/  LDS R23, [R15+0x280] ;  /* 0x000280000f177984 */ /* 0x000e640000000800 */
[----:B------:R-:W-:Y:S02]  /*04c0*/  FFMA R25, R25, R6, R20 ;  /* 0x0000000619197223 */ /* 0x000fe40000000014 */
[----:B------:R-:W2:Y:S02]  /*04d0*/  LDS R20, [R15+0x2c0] ;  /* 0x0002c0000f147984 */ /* 0x000ea40000000800 */
[----:B------:R-:W-:Y:S02]  /*04e0*/  FFMA R27, R22, R7, R25 ;  /* 0x00000007161b7223 */ /* 0x000fe40000000019 */
[----:B------:R-:W-:Y:S04]  /*04f0*/  LDS R25, [R15+0x300] ;  /* 0x000300000f197984 */ /* 0x000fe80000000800 */
[----:B------:R-:W3:Y:S04]  /*0500*/  LDS.128 R4, [R16+0x30] ;  /* 0x0000300010047984 */ /* 0x000ee80000000c00 */
[----:B------:R-:W4:Y:S01]  /*0510*/  LDS R22, [R15+0x340] ;  /* 0x000340000f167984 */ /* 0x000f220000000800 */
[----:B0-----:R-:W-:-:S03]  /*0520*/  FFMA R27, R8, R21, R27 ;  /* 0x00000015081b7223 */ /* 0x001fc6000000001b */
[----:B------:R-:W0:Y:S04]  /*0530*/  LDS R21, [R15+0x380] ;  /* 0x000380000f157984 */ /* 0x000e280000000800 */
[----:B------:R-:W5:Y:S01]  /*0540*/  LDS R8, [R15+0x3c0] ;  /* 0x0003c0000f087984 */ /* 0x000f620000000800 */
[----:B------:R-:W-:-:S04]  /*0550*/  FFMA R24, R24, R9, R27 ;  /* 0x0000000918187223 */ /* 0x000fc8000000001b */
[----:B-1----:R-:W-:-:S04]  /*0560*/  FFMA R23, R23, R10, R24 ;  /* 0x0000000a17177223 */ /* 0x002fc80000000018 */
[----:B--2---:R-:W-:-:S04]  /*0570*/  FFMA R11, R20, R11, R23 ;  /* 0x0000000b140b7223 */ /* 0x004fc80000000017 */
[----:B---3--:R-:W-:-:S04]  /*0580*/  FFMA R11, R4, R25, R11 ;  /* 0x00000019040b7223 */ /* 0x008fc8000000000b */
[----:B----4-:R-:W-:-:S04]  /*0590*/  FFMA R22, R22, R5, R11 ;  /* 0x0000000516167223 */ /* 0x010fc8000000000b */
[----:B0-----:R-:W-:-:S04]  /*05a0*/  FFMA R21, R21, R6, R22 ;  /* 0x0000000615157223 */ /* 0x001fc80000000016 */
[----:B-----5:R-:W-:Y:S01]  /*05b0*/  FFMA R21, R8, R7, R21 ;  /* 0x0000000708157223 */ /* 0x020fe20000000015 */
[----:B------:R-:W-:Y:S06]  /*05c0*/  BAR.SYNC.DEFER_BLOCKING 0x0 ;  /* 0x0000000000007b1d */ /* 0x000fec0000010000 */
[----:B------:R-:W-:Y:S05]  /*05d0*/  BRA.U UP0, `(.L_x_1) ;  /* 0xfffffffd00147547 */ /* 0x000fea000b83ffff */
.L_x_0:
[----:B------:R-:W0:Y:S02]  /*05e0*/  LDCU.64 UR4, c[0x0][0x398] ;  /* 0x00007300ff0477ac */ /* 0x000e240008000a00 */
[----:B0-----:R-:W-:-:S04]  /*05f0*/  ISETP.GE.AND P0, PT, R2, UR4, PT ;  /* 0x0000000402007c0c */ /* 0x001fc8000bf06270 */
[----:B------:R-:W-:-:S13]  /*0600*/  ISETP.GE.OR P0, PT, R3, UR5, P0 ;  /* 0x0000000503007c0c */ /* 0x000fda0008706670 */
[----:B------:R-:W-:Y:S05]  /*0610*/  @P0 EXIT ;  /* 0x000000000000094d */ /* 0x000fea0003800000 */
[----:B------:R-:W0:Y:S01]  /*0620*/  LDC.64 R4, c[0x0][0x390] ;  /* 0x0000e400ff047b82 */ /* 0x000e220000000a00 */
[----:B------:R-:W-:-:S04]  /*0630*/  IMAD R3, R2, UR5, R3 ;  /* 0x0000000502037c24 */ /* 0x000fc8000f8e0203 */
[----:B0-----:R-:W-:-:S05]  /*0640*/  IMAD.WIDE R2, R3, 0x4, R4 ;  /* 0x0000000403027825 */ /* 0x001fca00078e0204 */
[----:B------:R-:W-:Y:S01]  /*0650*/  STG.E desc[UR10][R2.64], R21 ;  /* 0x0000001502007986 */ /* 0x000fe2000c10190a */
[----:B------:R-:W-:Y:S05]  /*0660*/  EXIT ;  /* 0x000000000000794d */ /* 0x000fea0003800000 */
.L_x_2:
[----:B------:R-:W-:-:S00]  /*0670*/  BRA `(.L_x_2) ;  /* 0xfffffffc00fc7947 */ /* 0x000fc0000383ffff */
[----:B------:R-:W-:-:S00]  /*0680*/  NOP ;  /* 0x0000000000007918 */ /* 0x000fc00000000000 */
[----:B------:R-:W-:-:S00]  /*0690*/  NOP ;  /* 0x0000000000007918 */ /* 0x000fc00000000000 */
[----:B------:R-:W-:-:S00]  /*06a0*/  NOP ;  /* 0x0000000000007918 */ /* 0x000fc00000000000 */
[----:B------:R-:W-:-:S00]  /*06b0*/  NOP ;  /* 0x0000000000007918 */ /* 0x000fc00000000000 */
[----:B------:R-:W-:-:S00]  /*06c0*/  NOP ;  /* 0x0000000000007918 */ /* 0x000fc00000000000 */
[----:B------:R-:W-:-:S00]  /*06d0*/  NOP ;  /* 0x0000000000007918 */ /* 0x000fc00000000000 */
[----:B------:R-:W-:-:S00]  /*06e0*/  NOP ;  /* 0x0000000000007918 */ /* 0x000fc00000000000 */
[----:B------:R-:W-:-:S00]  /*06f0*/  NOP ;  /* 0x0000000000007918 */ /* 0x000fc00000000000 */
.L_x_3:


//--------------------- .nv.shared._Z11cuda_matmulPfS_S_iii --------------------------
	.section	.nv.shared._Z11cuda_matmulPfS_S_iii,"aw",@nobits
	.sectionflags	@""
	.align	4
.nv.shared._Z11cuda_matmulPfS_S_iii:
	.zero		3072


//--------------------- .nv.shared.reserved.0     --------------------------
	.section	.nv.shared.reserved.0,"aw",@nobits
	.weak		__nv_reservedSMEM_offset_0_alias
	.size		__nv_reservedSMEM_offset_0_alias, 0, 64
	.other		__nv_reservedSMEM_offset_0_alias,@"STO_CUDA_RESERVED_SHARED STV_DEFAULT"
__nv_reservedSMEM_offset_0_alias:
	.zero		0
	.zero		64


//--------------------- .nv.constant0._Z11cuda_matmulPfS_S_iii --------------------------
	.section	.nv.constant0._Z11cuda_matmulPfS_S_iii,"a",@progbits
	.sectionflags	@""
	.align	4
.nv.constant0._Z11cuda_matmulPfS_S_iii:
	.zero		932


//--------------------- SYMBOLS --------------------------

	.type		.nv.reservedSmem.offset0,@object
	.size		.nv.reservedSmem.offset0,0x4
	.type		.nv.reservedSmem.cap,@object
	.size		.nv.reservedSmem.cap,0x4
